//
// Generated by NVIDIA NVVM Compiler
//
// Compiler Build ID: CL-36424714
// Cuda compilation tools, release 13.0, V13.0.88
// Based on NVVM 20.0.0
//

.version 9.0
.target sm_100
.address_size 64

	// .globl	_Z17rgba_to_greyscalePK6uchar4Phii

.visible .entry _Z17rgba_to_greyscalePK6uchar4Phii(
	.param .u64 .ptr .align 1 _Z17rgba_to_greyscalePK6uchar4Phii_param_0,
	.param .u64 .ptr .align 1 _Z17rgba_to_greyscalePK6uchar4Phii_param_1,
	.param .u32 _Z17rgba_to_greyscalePK6uchar4Phii_param_2,
	.param .u32 _Z17rgba_to_greyscalePK6uchar4Phii_param_3
)
{
	.reg .b16 	%rs<7>;
	.reg .b32 	%r<10>;
	.reg .b32 	%f<7>;
	.reg .b64 	%rd<9>;

	ld.param.u64 	%rd1, [_Z17rgba_to_greyscalePK6uchar4Phii_param_0];
	ld.param.u64 	%rd2, [_Z17rgba_to_greyscalePK6uchar4Phii_param_1];
	ld.param.u32 	%r1, [_Z17rgba_to_greyscalePK6uchar4Phii_param_3];
	cvta.to.global.u64 	%rd3, %rd2;
	cvta.to.global.u64 	%rd4, %rd1;
	mov.u32 	%r2, %ctaid.x;
	mov.u32 	%r3, %ctaid.y;
	mad.lo.s32 	%r4, %r1, %r2, %r3;
	cvt.u64.u32 	%rd5, %r4;
	mul.wide.u32 	%rd6, %r4, 4;
	add.s64 	%rd7, %rd4, %rd6;
	.pragma "used_bytes_mask 7";
	ld.global.u32 	%r5, [%rd7];
	bfe.u32 	%r6, %r5, 0, 8;
	cvt.u16.u32 	%rs1, %r6;
	and.b16  	%rs2, %rs1, 255;
	bfe.u32 	%r7, %r5, 8, 8;
	cvt.u16.u32 	%rs3, %r7;
	and.b16  	%rs4, %rs3, 255;
	bfe.u32 	%r8, %r5, 16, 8;
	cvt.u16.u32 	%rs5, %r8;
	and.b16  	%rs6, %rs5, 255;
	cvt.rn.f32.u16 	%f1, %rs2;
	cvt.rn.f32.u16 	%f2, %rs4;
	cvt.rn.f32.u16 	%f3, %rs6;
	mul.f32 	%f4, %f2, 0f3F1645A2;
	fma.rn.f32 	%f5, %f1, 0f3E991687, %f4;
	fma.rn.f32 	%f6, %f3, 0f3DE978D5, %f5;
	cvt.rzi.u32.f32 	%r9, %f6;
	add.s64 	%rd8, %rd3, %rd5;
	st.global.u8 	[%rd8], %r9;
	ret;

}
	// .globl	_Z15increment_naivePi
.visible .entry _Z15increment_naivePi(
	.param .u64 .ptr .align 1 _Z15increment_naivePi_param_0
)
{
	.reg .b32 	%r<13>;
	.reg .b64 	%rd<5>;

	ld.param.u64 	%rd1, [_Z15increment_naivePi_param_0];
	cvta.to.global.u64 	%rd2, %rd1;
	mov.u32 	%r1, %ctaid.x;
	mov.u32 	%r2, %ntid.x;
	mov.u32 	%r3, %tid.x;
	mad.lo.s32 	%r4, %r1, %r2, %r3;
	mul.hi.s32 	%r5, %r4, 1374389535;
	shr.u32 	%r6, %r5, 31;
	shr.s32 	%r7, %r5, 5;
	add.s32 	%r8, %r7, %r6;
	mul.lo.s32 	%r9, %r8, 100;
	sub.s32 	%r10, %r4, %r9;
	mul.wide.s32 	%rd3, %r10, 4;
	add.s64 	%rd4, %rd2, %rd3;
	ld.global.u32 	%r11, [%rd4];
	add.s32 	%r12, %r11, 1;
	st.global.u32 	[%rd4], %r12;
	ret;

}
	// .globl	_Z16increment_atomicPi
.visible .entry _Z16increment_atomicPi(
	.param .u64 .ptr .align 1 _Z16increment_atomicPi_param_0
)
{
	.reg .b32 	%r<12>;
	.reg .b64 	%rd<5>;

	ld.param.u64 	%rd1, [_Z16increment_atomicPi_param_0];
	cvta.to.global.u64 	%rd2, %rd1;
	mov.u32 	%r1, %ctaid.x;
	mov.u32 	%r2, %ntid.x;
	mov.u32 	%r3, %tid.x;
	mad.lo.s32 	%r4, %r1, %r2, %r3;
	mul.hi.s32 	%r5, %r4, 1374389535;
	shr.u32 	%r6, %r5, 31;
	shr.s32 	%r7, %r5, 5;
	add.s32 	%r8, %r7, %r6;
	mul.lo.s32 	%r9, %r8, 100;
	sub.s32 	%r10, %r4, %r9;
	mul.wide.s32 	%rd3, %r10, 4;
	add.s64 	%rd4, %rd2, %rd3;
	atom.global.add.u32 	%r11, [%rd4], 1;
	ret;

}


// ===== COMPILED SASS (sm_100) =====

	.target	sm_100

	.elftype	@"ET_EXEC"


//--------------------- .note.nv.tkinfo           --------------------------
	.section	.note.nv.tkinfo,"",@"SHT_NOTE"
	.sectionflags	@"SHF_NOTE_NV_TKINFO"
	.tkinfo
        /*0018*/ 	.word	0x00000002
        /*0030*/ 	.string	""
        /*0030*/ 	.string	"ptxas"
        /*0030*/ 	.string	"Cuda compilation tools, release 13.0, V13.0.88"
        /*0030*/ 	.string	"Build cuda_13.0.r13.0/compiler.36424714_0"
        /*0030*/ 	.string	"-arch sm_100 -m 64 "



//--------------------- .note.nv.cuinfo           --------------------------
	.section	.note.nv.cuinfo,"",@"SHT_NOTE"
	.sectionflags	@"SHF_NOTE_NV_CUINFO"
        /*0018*/ 	.short	0x0002
        /*001a*/ 	.short	0x0064
        /*001c*/ 	.short	0x0082
	.zero		2


//--------------------- .nv.info                  --------------------------
	.section	.nv.info,"",@"SHT_CUDA_INFO"
	.align	4


	//----- nvinfo : EIATTR_REGCOUNT
	.align		4
        /*0000*/ 	.byte	0x04, 0x2f
        /*0002*/ 	.short	(.L_1 - .L_0)
	.align		4
.L_0:
        /*0004*/ 	.word	index@(_Z17rgba_to_greyscalePK6uchar4Phii)
        /*0008*/ 	.word	0x0000000a


	//----- nvinfo : EIATTR_FRAME_SIZE
	.align		4
.L_1:
        /*000c*/ 	.byte	0x04, 0x11
        /*000e*/ 	.short	(.L_3 - .L_2)
	.align		4
.L_2:
        /*0010*/ 	.word	index@(_Z17rgba_to_greyscalePK6uchar4Phii)
        /*0014*/ 	.word	0x00000000


	//----- nvinfo : EIATTR_REGCOUNT
	.align		4
.L_3:
        /*0018*/ 	.byte	0x04, 0x2f
        /*001a*/ 	.short	(.L_5 - .L_4)
	.align		4
.L_4:
        /*001c*/ 	.word	index@(_Z15increment_naivePi)
        /*0020*/ 	.word	0x00000008


	//----- nvinfo : EIATTR_FRAME_SIZE
	.align		4
.L_5:
        /*0024*/ 	.byte	0x04, 0x11
        /*0026*/ 	.short	(.L_7 - .L_6)
	.align		4
.L_6:
        /*0028*/ 	.word	index@(_Z15increment_naivePi)
        /*002c*/ 	.word	0x00000000


	//----- nvinfo : EIATTR_REGCOUNT
	.align		4
.L_7:
        /*0030*/ 	.byte	0x04, 0x2f
        /*0032*/ 	.short	(.L_9 - .L_8)
	.align		4
.L_8:
        /*0034*/ 	.word	index@(_Z16increment_atomicPi)
        /*0038*/ 	.word	0x0000000a


	//----- nvinfo : EIATTR_FRAME_SIZE
	.align		4
.L_9:
        /*003c*/ 	.byte	0x04, 0x11
        /*003e*/ 	.short	(.L_11 - .L_10)
	.align		4
.L_10:
        /*0040*/ 	.word	index@(_Z16increment_atomicPi)
        /*0044*/ 	.word	0x00000000


	//----- nvinfo : EIATTR_MIN_STACK_SIZE
	.align		4
.L_11:
        /*0048*/ 	.byte	0x04, 0x12
        /*004a*/ 	.short	(.L_13 - .L_12)
	.align		4
.L_12:
        /*004c*/ 	.word	index@(_Z16increment_atomicPi)
        /*0050*/ 	.word	0x00000000


	//----- nvinfo : EIATTR_MIN_STACK_SIZE
	.align		4
.L_13:
        /*0054*/ 	.byte	0x04, 0x12
        /*0056*/ 	.short	(.L_15 - .L_14)
	.align		4
.L_14:
        /*0058*/ 	.word	index@(_Z15increment_naivePi)
        /*005c*/ 	.word	0x00000000


	//----- nvinfo : EIATTR_MIN_STACK_SIZE
	.align		4
.L_15:
        /*0060*/ 	.byte	0x04, 0x12
        /*0062*/ 	.short	(.L_17 - .L_16)
	.align		4
.L_16:
        /*0064*/ 	.word	index@(_Z17rgba_to_greyscalePK6uchar4Phii)
        /*0068*/ 	.word	0x00000000
.L_17:


//--------------------- .nv.compat                --------------------------
	.section	.nv.compat,"",@"SHT_CUDA_COMPAT_INFO"
	.align	4
        /*0000*/ 	.byte	0x02, 0x09, 0x00, 0x00, 0x02, 0x02, 0x01, 0x00, 0x02, 0x05, 0x05, 0x00, 0x03, 0x07, 0x01, 0x01
        /*0010*/ 	.byte	0x02, 0x03, 0x00, 0x00, 0x02, 0x06, 0x01, 0x00, 0x04, 0x0b, 0x08, 0x00, 0x09, 0x00, 0x00, 0x00
        /*0020*/ 	.byte	0x00, 0x00, 0x00, 0x00


//--------------------- .nv.info._Z16increment_atomicPi --------------------------
	.section	.nv.info._Z16increment_atomicPi,"",@"SHT_CUDA_INFO"
	.sectionflags	@""
	.align	4


	//----- nvinfo : EIATTR_CUDA_API_VERSION
	.align		4
        /*0000*/ 	.byte	0x04, 0x37
        /*0002*/ 	.short	(.L_19 - .L_18)
.L_18:
        /*0004*/ 	.word	0x00000082


	//----- nvinfo : EIATTR_KPARAM_INFO
	.align		4
.L_19:
        /*0008*/ 	.byte	0x04, 0x17
        /*000a*/ 	.short	(.L_21 - .L_20)
.L_20:
        /*000c*/ 	.word	0x00000000
        /*0010*/ 	.short	0x0000
        /*0012*/ 	.short	0x0000
        /*0014*/ 	.byte	0x00, 0xf5, 0x21, 0x00


	//----- nvinfo : EIATTR_SPARSE_MMA_MASK
	.align		4
.L_21:
        /*0018*/ 	.byte	0x03, 0x50
        /*001a*/ 	.short	0x0000


	//----- nvinfo : EIATTR_MAXREG_COUNT
	.align		4
        /*001c*/ 	.byte	0x03, 0x1b
        /*001e*/ 	.short	0x00ff


	//----- nvinfo : EIATTR_MERCURY_ISA_VERSION
	.align		4
        /*0020*/ 	.byte	0x03, 0x5f
        /*0022*/ 	.short	0x0101


	//----- nvinfo : EIATTR_VRC_CTA_INIT_COUNT
	.align		4
        /*0024*/ 	.byte	0x02, 0x4a
	.zero		1
	.zero		1


	//----- nvinfo : EIATTR_EXIT_INSTR_OFFSETS
	.align		4
        /*0028*/ 	.byte	0x04, 0x1c
        /*002a*/ 	.short	(.L_23 - .L_22)


	//   ....[0]....
.L_22:
        /*002c*/ 	.word	0x000000e0


	//----- nvinfo : EIATTR_CBANK_PARAM_SIZE
	.align		4
.L_23:
        /*0030*/ 	.byte	0x03, 0x19
        /*0032*/ 	.short	0x0008


	//----- nvinfo : EIATTR_PARAM_CBANK
	.align		4
        /*0034*/ 	.byte	0x04, 0x0a
        /*0036*/ 	.short	(.L_25 - .L_24)
	.align		4
.L_24:
        /*0038*/ 	.word	index@(.nv.constant0._Z16increment_atomicPi)
        /*003c*/ 	.short	0x0380
        /*003e*/ 	.short	0x0008


	//----- nvinfo : EIATTR_SW_WAR
	.align		4
.L_25:
        /*0040*/ 	.byte	0x04, 0x36
        /*0042*/ 	.short	(.L_27 - .L_26)
.L_26:
        /*0044*/ 	.word	0x00000008
.L_27:


//--------------------- .nv.info._Z15increment_naivePi --------------------------
	.section	.nv.info._Z15increment_naivePi,"",@"SHT_CUDA_INFO"
	.sectionflags	@""
	.align	4


	//----- nvinfo : EIATTR_CUDA_API_VERSION
	.align		4
        /*0000*/ 	.byte	0x04, 0x37
        /*0002*/ 	.short	(.L_29 - .L_28)
.L_28:
        /*0004*/ 	.word	0x00000082


	//----- nvinfo : EIATTR_KPARAM_INFO
	.align		4
.L_29:
        /*0008*/ 	.byte	0x04, 0x17
        /*000a*/ 	.short	(.L_31 - .L_30)
.L_30:
        /*000c*/ 	.word	0x00000000
        /*0010*/ 	.short	0x0000
        /*0012*/ 	.short	0x0000
        /*0014*/ 	.byte	0x00, 0xf5, 0x21, 0x00


	//----- nvinfo : EIATTR_SPARSE_MMA_MASK
	.align		4
.L_31:
        /*0018*/ 	.byte	0x03, 0x50
        /*001a*/ 	.short	0x0000


	//----- nvinfo : EIATTR_MAXREG_COUNT
	.align		4
        /*001c*/ 	.byte	0x03, 0x1b
        /*001e*/ 	.short	0x00ff


	//----- nvinfo : EIATTR_MERCURY_ISA_VERSION
	.align		4
        /*0020*/ 	.byte	0x03, 0x5f
        /*0022*/ 	.short	0x0101


	//----- nvinfo : EIATTR_VRC_CTA_INIT_COUNT
	.align		4
        /*0024*/ 	.byte	0x02, 0x4a
	.zero		1
	.zero		1


	//----- nvinfo : EIATTR_EXIT_INSTR_OFFSETS
	.align		4
        /*0028*/ 	.byte	0x04, 0x1c
        /*002a*/ 	.short	(.L_33 - .L_32)


	//   ....[0]....
.L_32:
        /*002c*/ 	.word	0x000000f0


	//----- nvinfo : EIATTR_CBANK_PARAM_SIZE
	.align		4
.L_33:
        /*0030*/ 	.byte	0x03, 0x19
        /*0032*/ 	.short	0x0008


	//----- nvinfo : EIATTR_PARAM_CBANK
	.align		4
        /*0034*/ 	.byte	0x04, 0x0a
        /*0036*/ 	.short	(.L_35 - .L_34)
	.align		4
.L_34:
        /*0038*/ 	.word	index@(.nv.constant0._Z15increment_naivePi)
        /*003c*/ 	.short	0x0380
        /*003e*/ 	.short	0x0008


	//----- nvinfo : EIATTR_SW_WAR
	.align		4
.L_35:
        /*0040*/ 	.byte	0x04, 0x36
        /*0042*/ 	.short	(.L_37 - .L_36)
.L_36:
        /*0044*/ 	.word	0x00000008
.L_37:


//--------------------- .nv.info._Z17rgba_to_greyscalePK6uchar4Phii --------------------------
	.section	.nv.info._Z17rgba_to_greyscalePK6uchar4Phii,"",@"SHT_CUDA_INFO"
	.sectionflags	@""
	.align	4


	//----- nvinfo : EIATTR_CUDA_API_VERSION
	.align		4
        /*0000*/ 	.byte	0x04, 0x37
        /*0002*/ 	.short	(.L_39 - .L_38)
.L_38:
        /*0004*/ 	.word	0x00000082


	//----- nvinfo : EIATTR_KPARAM_INFO
	.align		4
.L_39:
        /*0008*/ 	.byte	0x04, 0x17
        /*000a*/ 	.short	(.L_41 - .L_40)
.L_40:
        /*000c*/ 	.word	0x00000000
        /*0010*/ 	.short	0x0003
        /*0012*/ 	.short	0x0014
        /*0014*/ 	.byte	0x00, 0xf0, 0x11, 0x00


	//----- nvinfo : EIATTR_KPARAM_INFO
	.align		4
.L_41:
        /*0018*/ 	.byte	0x04, 0x17
        /*001a*/ 	.short	(.L_43 - .L_42)
.L_42:
        /*001c*/ 	.word	0x00000000
        /*0020*/ 	.short	0x0002
        /*0022*/ 	.short	0x0010
        /*0024*/ 	.byte	0x00, 0xf0, 0x11, 0x00


	//----- nvinfo : EIATTR_KPARAM_INFO
	.align		4
.L_43:
        /*0028*/ 	.byte	0x04, 0x17
        /*002a*/ 	.short	(.L_45 - .L_44)
.L_44:
        /*002c*/ 	.word	0x00000000
        /*0030*/ 	.short	0x0001
        /*0032*/ 	.short	0x0008
        /*0034*/ 	.byte	0x00, 0xf5, 0x21, 0x00


	//----- nvinfo : EIATTR_KPARAM_INFO
	.align		4
.L_45:
        /*0038*/ 	.byte	0x04, 0x17
        /*003a*/ 	.short	(.L_47 - .L_46)
.L_46:
        /*003c*/ 	.word	0x00000000
        /*0040*/ 	.short	0x0000
        /*0042*/ 	.short	0x0000
        /*0044*/ 	.byte	0x00, 0xf5, 0x21, 0x00


	//----- nvinfo : EIATTR_SPARSE_MMA_MASK
	.align		4
.L_47:
        /*0048*/ 	.byte	0x03, 0x50
        /*004a*/ 	.short	0x0000


	//----- nvinfo : EIATTR_MAXREG_COUNT
	.align		4
        /*004c*/ 	.byte	0x03, 0x1b
        /*004e*/ 	.short	0x00ff


	//----- nvinfo : EIATTR_MERCURY_ISA_VERSION
	.align		4
        /*0050*/ 	.byte	0x03, 0x5f
        /*0052*/ 	.short	0x0101


	//----- nvinfo : EIATTR_UNUSED_LOAD_BYTE_OFFSET
	.align		4
        /*0054*/ 	.byte	0x04, 0x44
        /*0056*/ 	.short	(.L_49 - .L_48)


	//   ....[0]....
.L_48:
        /*0058*/ 	.word	0x00000090
        /*005c*/ 	.word	0x00000007


	//----- nvinfo : EIATTR_VRC_CTA_INIT_COUNT
	.align		4
.L_49:
        /*0060*/ 	.byte	0x02, 0x4a
	.zero		1
	.zero		1


	//----- nvinfo : EIATTR_EXIT_INSTR_OFFSETS
	.align		4
        /*0064*/ 	.byte	0x04, 0x1c
        /*0066*/ 	.short	(.L_51 - .L_50)


	//   ....[0]....
.L_50:
        /*0068*/ 	.word	0x00000170


	//----- nvinfo : EIATTR_CBANK_PARAM_SIZE
	.align		4
.L_51:
        /*006c*/ 	.byte	0x03, 0x19
        /*006e*/ 	.short	0x0018


	//----- nvinfo : EIATTR_PARAM_CBANK
	.align		4
        /*0070*/ 	.byte	0x04, 0x0a
        /*0072*/ 	.short	(.L_53 - .L_52)
	.align		4
.L_52:
        /*0074*/ 	.word	index@(.nv.constant0._Z17rgba_to_greyscalePK6uchar4Phii)
        /*0078*/ 	.short	0x0380
        /*007a*/ 	.short	0x0018


	//----- nvinfo : EIATTR_SW_WAR
	.align		4
.L_53:
        /*007c*/ 	.byte	0x04, 0x36
        /*007e*/ 	.short	(.L_55 - .L_54)
.L_54:
        /*0080*/ 	.word	0x00000008
.L_55:


//--------------------- .nv.callgraph             --------------------------
	.section	.nv.callgraph,"",@"SHT_CUDA_CALLGRAPH"
	.align	4
	.sectionentsize	8
	.align		4
        /*0000*/ 	.word	0x00000000
	.align		4
        /*0004*/ 	.word	0xffffffff
	.align		4
        /*0008*/ 	.word	0x00000000
	.align		4
        /*000c*/ 	.word	0xfffffffe
	.align		4
        /*0010*/ 	.word	0x00000000
	.align		4
        /*0014*/ 	.word	0xfffffffd
	.align		4
        /*0018*/ 	.word	0x00000000
	.align		4
        /*001c*/ 	.word	0xfffffffc


//--------------------- .text._Z16increment_atomicPi --------------------------
	.section	.text._Z16increment_atomicPi,"ax",@progbits
	.align	128
        .global         _Z16increment_atomicPi
        .type           _Z16increment_atomicPi,@function
        .size           _Z16increment_atomicPi,(.L_x_3 - _Z16increment_atomicPi)
        .other          _Z16increment_atomicPi,@"STO_CUDA_ENTRY STV_DEFAULT"
_Z16increment_atomicPi:
.text._Z16increment_atomicPi:
[----:B------:R-:W-:Y:S01]  /*0000*/  LDC R1, c[0x0][0x37c] ;  /* 0x0000df00ff017b82 */ /* 0x000fe20000000800 */
[----:B------:R-:W0:Y:S07]  /*0010*/  S2R R5, SR_TID.X ;  /* 0x0000000000057919 */ /* 0x000e2e0000002100 */
[----:B------:R-:W0:Y:S01]  /*0020*/  S2UR UR4, SR_CTAID.X ;  /* 0x00000000000479c3 */ /* 0x000e220000002500 */
[----:B------:R-:W-:-:S07]  /*0030*/  HFMA2 R7, -RZ, RZ, 0, 5.9604644775390625e-08 ;  /* 0x00000001ff077431 */ /* 0x000fce00000001ff */
[----:B------:R-:W0:Y:S08]  /*0040*/  LDC R0, c[0x0][0x360] ;  /* 0x0000d800ff007b82 */ /* 0x000e300000000800 */
[----:B------:R-:W1:Y:S01]  /*0050*/  LDC.64 R2, c[0x0][0x380] ;  /* 0x0000e000ff027b82 */ /* 0x000e620000000a00 */
[----:B0-----:R-:W-:Y:S01]  /*0060*/  IMAD R0, R0, UR4, R5 ;  /* 0x0000000400007c24 */ /* 0x001fe2000f8e0205 */
[----:B------:R-:W0:Y:S03]  /*0070*/  LDCU.64 UR4, c[0x0][0x358] ;  /* 0x00006b00ff0477ac */ /* 0x000e260008000a00 */
[----:B------:R-:W-:-:S05]  /*0080*/  IMAD.HI R4, R0, 0x51eb851f, RZ ;  /* 0x51eb851f00047827 */ /* 0x000fca00078e02ff */
[----:B------:R-:W-:-:S04]  /*0090*/  SHF.R.U32.HI R5, RZ, 0x1f, R4 ;  /* 0x0000001fff057819 */ /* 0x000fc80000011604 */
[----:B------:R-:W-:-:S05]  /*00a0*/  LEA.HI.SX32 R5, R4, R5, 0x1b ;  /* 0x0000000504057211 */ /* 0x000fca00078fdaff */
[----:B------:R-:W-:-:S04]  /*00b0*/  IMAD R5, R5, -0x64, R0 ;  /* 0xffffff9c05057824 */ /* 0x000fc800078e0200 */
[----:B-1----:R-:W-:-:S05]  /*00c0*/  IMAD.WIDE R2, R5, 0x4, R2 ;  /* 0x0000000405027825 */ /* 0x002fca00078e0202 */
[----:B0-----:R-:W-:Y:S01]  /*00d0*/  REDG.E.ADD.STRONG.GPU desc[UR4][R2.64], R7 ;  /* 0x000000070200798e */ /* 0x001fe2000c12e104 */
[----:B------:R-:W-:Y:S05]  /*00e0*/  EXIT ;  /* 0x000000000000794d */ /* 0x000fea0003800000 */
.L_x_0:
[----:B------:R-:W-:-:S00]  /*00f0*/  BRA `(.L_x_0) ;  /* 0xfffffffc00fc7947 */ /* 0x000fc0000383ffff */
[----:B------:R-:W-:-:S00]  /*0100*/  NOP ;  /* 0x0000000000007918 */ /* 0x000fc00000000000 */
[----:B------:R-:W-:-:S00]  /*0110*/  NOP ;  /* 0x0000000000007918 */ /* 0x000fc00000000000 */
[----:B------:R-:W-:-:S00]  /*0120*/  NOP ;  /* 0x0000000000007918 */ /* 0x000fc00000000000 */
[----:B------:R-:W-:-:S00]  /*0130*/  NOP ;  /* 0x0000000000007918 */ /* 0x000fc00000000000 */
[----:B------:R-:W-:-:S00]  /*0140*/  NOP ;  /* 0x0000000000007918 */ /* 0x000fc00000000000 */
[----:B------:R-:W-:-:S00]  /*0150*/  NOP ;  /* 0x0000000000007918 */ /* 0x000fc00000000000 */
[----:B------:R-:W-:-:S00]  /*0160*/  NOP ;  /* 0x0000000000007918 */ /* 0x000fc00000000000 */
[----:B------:R-:W-:-:S00]  /*0170*/  NOP ;  /* 0x0000000000007918 */ /* 0x000fc00000000000 */
.L_x_3:


//--------------------- .text._Z15increment_naivePi --------------------------
	.section	.text._Z15increment_naivePi,"ax",@progbits
	.align	128
        .global         _Z15increment_naivePi
        .type           _Z15increment_naivePi,@function
        .size           _Z15increment_naivePi,(.L_x_4 - _Z15increment_naivePi)
        .other          _Z15increment_naivePi,@"STO_CUDA_ENTRY STV_DEFAULT"
_Z15increment_naivePi:
.text._Z15increment_naivePi:
[----:B------:R-:W-:Y:S01]  /*0000*/  LDC R1, c[0x0][0x37c] ;  /* 0x0000df00ff017b82 */ /* 0x000fe20000000800 */
[----:B------:R-:W0:Y:S07]  /*0010*/  S2R R5, SR_TID.X ;  /* 0x0000000000057919 */ /* 0x000e2e0000002100 */
[----:B------:R-:W0:Y:S08]  /*0020*/  S2UR UR4, SR_CTAID.X ;  /* 0x00000000000479c3 */ /* 0x000e300000002500 */
        /* <DEDUP_REMOVED lines=9> */
[----:B0-----:R-:W2:Y:S02]  /*00c0*/  LDG.E R0, desc[UR4][R2.64] ;  /* 0x0000000402007981 */ /* 0x001ea4000c1e1900 */
[----:B--2---:R-:W-:-:S05]  /*00d0*/  IADD3 R5, PT, PT, R0, 0x1, RZ ;  /* 0x0000000100057810 */ /* 0x004fca0007ffe0ff */
[----:B------:R-:W-:Y:S01]  /*00e0*/  STG.E desc[UR4][R2.64], R5 ;  /* 0x0000000502007986 */ /* 0x000fe2000c101904 */
[----:B------:R-:W-:Y:S05]  /*00f0*/  EXIT ;  /* 0x000000000000794d */ /* 0x000fea0003800000 */
.L_x_1:
        /* <DEDUP_REMOVED lines=16> */
.L_x_4:


//--------------------- .text._Z17rgba_to_greyscalePK6uchar4Phii --------------------------
	.section	.text._Z17rgba_to_greyscalePK6uchar4Phii,"ax",@progbits
	.align	128
        .global         _Z17rgba_to_greyscalePK6uchar4Phii
        .type           _Z17rgba_to_greyscalePK6uchar4Phii,@function
        .size           _Z17rgba_to_greyscalePK6uchar4Phii,(.L_x_5 - _Z17rgba_to_greyscalePK6uchar4Phii)
        .other          _Z17rgba_to_greyscalePK6uchar4Phii,@"STO_CUDA_ENTRY STV_DEFAULT"
_Z17rgba_to_greyscalePK6uchar4Phii:
.text._Z17rgba_to_greyscalePK6uchar4Phii:
[----:B------:R-:W-:Y:S01]  /*0000*/  LDC R1, c[0x0][0x37c] ;  /* 0x0000df00ff017b82 */ /* 0x000fe20000000800 */
[----:B------:R-:W0:Y:S07]  /*0010*/  S2R R5, SR_CTAID.Y ;  /* 0x0000000000057919 */ /* 0x000e2e0000002600 */
[----:B------:R-:W0:Y:S01]  /*0020*/  S2UR UR6, SR_CTAID.X ;  /* 0x00000000000679c3 */ /* 0x000e220000002500 */
[----:B------:R-:W1:Y:S07]  /*0030*/  LDCU.64 UR4, c[0x0][0x358] ;  /* 0x00006b00ff0477ac */ /* 0x000e6e0008000a00 */
[----:B------:R-:W0:Y:S08]  /*0040*/  LDC R0, c[0x0][0x394] ;  /* 0x0000e500ff007b82 */ /* 0x000e300000000800 */
[----:B------:R-:W2:Y:S01]  /*0050*/  LDC.64 R2, c[0x0][0x380] ;  /* 0x0000e000ff027b82 */ /* 0x000ea20000000a00 */
[----:B0-----:R-:W-:Y:S01]  /*0060*/  IMAD R5, R0, UR6, R5 ;  /* 0x0000000600057c24 */ /* 0x001fe2000f8e0205 */
[----:B------:R-:W0:Y:S03]  /*0070*/  LDCU.64 UR6, c[0x0][0x388] ;  /* 0x00007100ff0677ac */ /* 0x000e260008000a00 */
[----:B--2---:R-:W-:-:S06]  /*0080*/  IMAD.WIDE.U32 R2, R5, 0x4, R2 ;  /* 0x0000000405027825 */ /* 0x004fcc00078e0002 */
[----:B-1----:R-:W2:Y:S02]  /*0090*/  LDG.E R2, desc[UR4][R2.64] ;  /* 0x0000000402027981 */ /* 0x002ea4000c1e1900 */
[C---:B--2---:R-:W-:Y:S02]  /*00a0*/  PRMT R4, R2.reuse, 0x7771, RZ ;  /* 0x0000777102047816 */ /* 0x044fe400000000ff */
[C---:B------:R-:W-:Y:S02]  /*00b0*/  PRMT R0, R2.reuse, 0x7770, RZ ;  /* 0x0000777002007816 */ /* 0x040fe400000000ff */
[----:B------:R-:W-:Y:S02]  /*00c0*/  I2FP.F32.U32 R6, R4 ;  /* 0x0000000400067245 */ /* 0x000fe40000201000 */
[----:B------:R-:W-:Y:S02]  /*00d0*/  PRMT R4, R2, 0x7772, RZ ;  /* 0x0000777202047816 */ /* 0x000fe400000000ff */
[----:B------:R-:W-:Y:S01]  /*00e0*/  I2FP.F32.U32 R0, R0 ;  /* 0x0000000000007245 */ /* 0x000fe20000201000 */
[----:B------:R-:W-:Y:S01]  /*00f0*/  FMUL R7, R6, 0.58700001239776611328 ;  /* 0x3f1645a206077820 */ /* 0x000fe20000400000 */
[----:B------:R-:W-:-:S02]  /*0100*/  I2FP.F32.U32 R4, R4 ;  /* 0x0000000400047245 */ /* 0x000fc40000201000 */
[----:B0-----:R-:W-:Y:S01]  /*0110*/  IADD3 R2, P0, PT, R5, UR6, RZ ;  /* 0x0000000605027c10 */ /* 0x001fe2000ff1e0ff */
[----:B------:R-:W-:-:S04]  /*0120*/  FFMA R7, R0, 0.29899999499320983887, R7 ;  /* 0x3e99168700077823 */ /* 0x000fc80000000007 */
[----:B------:R-:W-:Y:S01]  /*0130*/  FFMA R4, R4, 0.11400000005960464478, R7 ;  /* 0x3de978d504047823 */ /* 0x000fe20000000007 */
[----:B------:R-:W-:-:S03]  /*0140*/  IMAD.X R3, RZ, RZ, UR7, P0 ;  /* 0x00000007ff037e24 */ /* 0x000fc600080e06ff */
[----:B------:R-:W0:Y:S02]  /*0150*/  F2I.U32.TRUNC.NTZ R7, R4 ;  /* 0x0000000400077305 */ /* 0x000e24000020f000 */
[----:B0-----:R-:W-:Y:S01]  /*0160*/  STG.E.U8 desc[UR4][R2.64], R7 ;  /* 0x0000000702007986 */ /* 0x001fe2000c101104 */
[----:B------:R-:W-:Y:S05]  /*0170*/  EXIT ;  /* 0x000000000000794d */ /* 0x000fea0003800000 */
.L_x_2:
        /* <DEDUP_REMOVED lines=16> */
.L_x_5:


//--------------------- .nv.shared.reserved.0     --------------------------
	.section	.nv.shared.reserved.0,"aw",@nobits
	.weak		__nv_reservedSMEM_offset_0_alias
	.size		__nv_reservedSMEM_offset_0_alias, 0, 64
	.other		__nv_reservedSMEM_offset_0_alias,@"STO_CUDA_RESERVED_SHARED STV_DEFAULT"
__nv_reservedSMEM_offset_0_alias:
	.zero		0
	.zero		64


//--------------------- .nv.constant0._Z16increment_atomicPi --------------------------
	.section	.nv.constant0._Z16increment_atomicPi,"a",@progbits
	.sectionflags	@""
	.align	4
.nv.constant0._Z16increment_atomicPi:
	.zero		904


//--------------------- .nv.constant0._Z15increment_naivePi --------------------------
	.section	.nv.constant0._Z15increment_naivePi,"a",@progbits
	.sectionflags	@""
	.align	4
.nv.constant0._Z15increment_naivePi:
	.zero		904


//--------------------- .nv.constant0._Z17rgba_to_greyscalePK6uchar4Phii --------------------------
	.section	.nv.constant0._Z17rgba_to_greyscalePK6uchar4Phii,"a",@progbits
	.sectionflags	@""
	.align	4
.nv.constant0._Z17rgba_to_greyscalePK6uchar4Phii:
	.zero		920


//--------------------- SYMBOLS --------------------------

	.type		.nv.reservedSmem.offset0,@object
	.size		.nv.reservedSmem.offset0,0x4
